//
// Generated by NVIDIA NVVM Compiler
//
// Compiler Build ID: CL-36424714
// Cuda compilation tools, release 13.0, V13.0.88
// Based on NVVM 20.0.0
//

.version 9.0
.target sm_100
.address_size 64

	// .globl	_Z9tensorAddPfS_S_ii

.visible .entry _Z9tensorAddPfS_S_ii(
	.param .u64 .ptr .align 1 _Z9tensorAddPfS_S_ii_param_0,
	.param .u64 .ptr .align 1 _Z9tensorAddPfS_S_ii_param_1,
	.param .u64 .ptr .align 1 _Z9tensorAddPfS_S_ii_param_2,
	.param .u32 _Z9tensorAddPfS_S_ii_param_3,
	.param .u32 _Z9tensorAddPfS_S_ii_param_4
)
{
	.reg .pred 	%p<2>;
	.reg .b32 	%r<8>;
	.reg .b32 	%f<4>;
	.reg .b64 	%rd<11>;

	ld.param.u64 	%rd1, [_Z9tensorAddPfS_S_ii_param_0];
	ld.param.u64 	%rd2, [_Z9tensorAddPfS_S_ii_param_1];
	ld.param.u64 	%rd3, [_Z9tensorAddPfS_S_ii_param_2];
	ld.param.u32 	%r2, [_Z9tensorAddPfS_S_ii_param_3];
	ld.param.u32 	%r3, [_Z9tensorAddPfS_S_ii_param_4];
	mov.u32 	%r4, %ctaid.x;
	mov.u32 	%r5, %ntid.x;
	mov.u32 	%r6, %tid.x;
	mad.lo.s32 	%r1, %r4, %r5, %r6;
	mul.lo.s32 	%r7, %r3, %r2;
	setp.ge.s32 	%p1, %r1, %r7;
	@%p1 bra 	$L__BB0_2;
	cvta.to.global.u64 	%rd4, %rd1;
	cvta.to.global.u64 	%rd5, %rd2;
	cvta.to.global.u64 	%rd6, %rd3;
	mul.wide.s32 	%rd7, %r1, 4;
	add.s64 	%rd8, %rd4, %rd7;
	ld.global.f32 	%f1, [%rd8];
	add.s64 	%rd9, %rd5, %rd7;
	ld.global.f32 	%f2, [%rd9];
	add.f32 	%f3, %f1, %f2;
	add.s64 	%rd10, %rd6, %rd7;
	st.global.f32 	[%rd10], %f3;
$L__BB0_2:
	ret;

}
	// .globl	_Z14tensorMultiplyPfS_S_ii
.visible .entry _Z14tensorMultiplyPfS_S_ii(
	.param .u64 .ptr .align 1 _Z14tensorMultiplyPfS_S_ii_param_0,
	.param .u64 .ptr .align 1 _Z14tensorMultiplyPfS_S_ii_param_1,
	.param .u64 .ptr .align 1 _Z14tensorMultiplyPfS_S_ii_param_2,
	.param .u32 _Z14tensorMultiplyPfS_S_ii_param_3,
	.param .u32 _Z14tensorMultiplyPfS_S_ii_param_4
)
{
	.reg .pred 	%p<2>;
	.reg .b32 	%r<8>;
	.reg .b32 	%f<4>;
	.reg .b64 	%rd<11>;

	ld.param.u64 	%rd1, [_Z14tensorMultiplyPfS_S_ii_param_0];
	ld.param.u64 	%rd2, [_Z14tensorMultiplyPfS_S_ii_param_1];
	ld.param.u64 	%rd3, [_Z14tensorMultiplyPfS_S_ii_param_2];
	ld.param.u32 	%r2, [_Z14tensorMultiplyPfS_S_ii_param_3];
	ld.param.u32 	%r3, [_Z14tensorMultiplyPfS_S_ii_param_4];
	mov.u32 	%r4, %ctaid.x;
	mov.u32 	%r5, %ntid.x;
	mov.u32 	%r6, %tid.x;
	mad.lo.s32 	%r1, %r4, %r5, %r6;
	mul.lo.s32 	%r7, %r3, %r2;
	setp.ge.s32 	%p1, %r1, %r7;
	@%p1 bra 	$L__BB1_2;
	cvta.to.global.u64 	%rd4, %rd1;
	cvta.to.global.u64 	%rd5, %rd2;
	cvta.to.global.u64 	%rd6, %rd3;
	mul.wide.s32 	%rd7, %r1, 4;
	add.s64 	%rd8, %rd4, %rd7;
	ld.global.f32 	%f1, [%rd8];
	add.s64 	%rd9, %rd5, %rd7;
	ld.global.f32 	%f2, [%rd9];
	mul.f32 	%f3, %f1, %f2;
	add.s64 	%rd10, %rd6, %rd7;
	st.global.f32 	[%rd10], %f3;
$L__BB1_2:
	ret;

}
	// .globl	_Z12tensorMatmulPfS_S_iii
.visible .entry _Z12tensorMatmulPfS_S_iii(
	.param .u64 .ptr .align 1 _Z12tensorMatmulPfS_S_iii_param_0,
	.param .u64 .ptr .align 1 _Z12tensorMatmulPfS_S_iii_param_1,
	.param .u64 .ptr .align 1 _Z12tensorMatmulPfS_S_iii_param_2,
	.param .u32 _Z12tensorMatmulPfS_S_iii_param_3,
	.param .u32 _Z12tensorMatmulPfS_S_iii_param_4,
	.param .u32 _Z12tensorMatmulPfS_S_iii_param_5
)
{
	.reg .pred 	%p<11>;
	.reg .b32 	%r<44>;
	.reg .b32 	%f<68>;
	.reg .b64 	%rd<40>;

	ld.param.u64 	%rd5, [_Z12tensorMatmulPfS_S_iii_param_0];
	ld.param.u64 	%rd6, [_Z12tensorMatmulPfS_S_iii_param_1];
	ld.param.u64 	%rd4, [_Z12tensorMatmulPfS_S_iii_param_2];
	ld.param.u32 	%r22, [_Z12tensorMatmulPfS_S_iii_param_3];
	ld.param.u32 	%r20, [_Z12tensorMatmulPfS_S_iii_param_4];
	ld.param.u32 	%r21, [_Z12tensorMatmulPfS_S_iii_param_5];
	cvta.to.global.u64 	%rd1, %rd6;
	cvta.to.global.u64 	%rd2, %rd5;
	mov.u32 	%r23, %ctaid.x;
	mov.u32 	%r24, %ntid.x;
	mov.u32 	%r25, %tid.x;
	mad.lo.s32 	%r26, %r23, %r24, %r25;
	div.s32 	%r1, %r26, %r21;
	mul.lo.s32 	%r27, %r1, %r21;
	sub.s32 	%r2, %r26, %r27;
	mul.lo.s32 	%r28, %r21, %r22;
	setp.ge.s32 	%p1, %r26, %r28;
	@%p1 bra 	$L__BB2_14;
	setp.lt.s32 	%p2, %r20, 1;
	mov.f32 	%f67, 0f00000000;
	@%p2 bra 	$L__BB2_13;
	mul.lo.s32 	%r3, %r1, %r20;
	and.b32  	%r4, %r20, 7;
	setp.lt.u32 	%p3, %r20, 8;
	mov.f32 	%f67, 0f00000000;
	mov.b32 	%r42, 0;
	@%p3 bra 	$L__BB2_5;
	and.b32  	%r42, %r20, 2147483640;
	neg.s32 	%r40, %r42;
	shl.b32 	%r7, %r21, 3;
	add.s64 	%rd3, %rd2, 16;
	mov.f32 	%f67, 0f00000000;
	mul.wide.s32 	%rd11, %r21, 4;
	mov.u32 	%r38, %r3;
	mov.u32 	%r39, %r2;
$L__BB2_4:
	.pragma "nounroll";
	mul.wide.s32 	%rd7, %r38, 4;
	add.s64 	%rd8, %rd3, %rd7;
	ld.global.f32 	%f17, [%rd8+-16];
	mul.wide.s32 	%rd9, %r39, 4;
	add.s64 	%rd10, %rd1, %rd9;
	ld.global.f32 	%f18, [%rd10];
	fma.rn.f32 	%f19, %f17, %f18, %f67;
	ld.global.f32 	%f20, [%rd8+-12];
	add.s64 	%rd12, %rd10, %rd11;
	ld.global.f32 	%f21, [%rd12];
	fma.rn.f32 	%f22, %f20, %f21, %f19;
	ld.global.f32 	%f23, [%rd8+-8];
	add.s64 	%rd13, %rd12, %rd11;
	ld.global.f32 	%f24, [%rd13];
	fma.rn.f32 	%f25, %f23, %f24, %f22;
	ld.global.f32 	%f26, [%rd8+-4];
	add.s64 	%rd14, %rd13, %rd11;
	ld.global.f32 	%f27, [%rd14];
	fma.rn.f32 	%f28, %f26, %f27, %f25;
	ld.global.f32 	%f29, [%rd8];
	add.s64 	%rd15, %rd14, %rd11;
	ld.global.f32 	%f30, [%rd15];
	fma.rn.f32 	%f31, %f29, %f30, %f28;
	ld.global.f32 	%f32, [%rd8+4];
	add.s64 	%rd16, %rd15, %rd11;
	ld.global.f32 	%f33, [%rd16];
	fma.rn.f32 	%f34, %f32, %f33, %f31;
	ld.global.f32 	%f35, [%rd8+8];
	add.s64 	%rd17, %rd16, %rd11;
	ld.global.f32 	%f36, [%rd17];
	fma.rn.f32 	%f37, %f35, %f36, %f34;
	ld.global.f32 	%f38, [%rd8+12];
	add.s64 	%rd18, %rd17, %rd11;
	ld.global.f32 	%f39, [%rd18];
	fma.rn.f32 	%f67, %f38, %f39, %f37;
	add.s32 	%r40, %r40, 8;
	add.s32 	%r39, %r39, %r7;
	add.s32 	%r38, %r38, 8;
	setp.ne.s32 	%p4, %r40, 0;
	@%p4 bra 	$L__BB2_4;
$L__BB2_5:
	setp.eq.s32 	%p5, %r4, 0;
	@%p5 bra 	$L__BB2_13;
	and.b32  	%r15, %r20, 3;
	setp.lt.u32 	%p6, %r4, 4;
	@%p6 bra 	$L__BB2_8;
	add.s32 	%r30, %r42, %r3;
	mul.wide.s32 	%rd19, %r30, 4;
	add.s64 	%rd20, %rd2, %rd19;
	ld.global.f32 	%f41, [%rd20];
	mad.lo.s32 	%r31, %r42, %r21, %r2;
	mul.wide.s32 	%rd21, %r31, 4;
	add.s64 	%rd22, %rd1, %rd21;
	ld.global.f32 	%f42, [%rd22];
	fma.rn.f32 	%f43, %f41, %f42, %f67;
	ld.global.f32 	%f44, [%rd20+4];
	mul.wide.s32 	%rd23, %r21, 4;
	add.s64 	%rd24, %rd22, %rd23;
	ld.global.f32 	%f45, [%rd24];
	fma.rn.f32 	%f46, %f44, %f45, %f43;
	ld.global.f32 	%f47, [%rd20+8];
	add.s64 	%rd25, %rd24, %rd23;
	ld.global.f32 	%f48, [%rd25];
	fma.rn.f32 	%f49, %f47, %f48, %f46;
	ld.global.f32 	%f50, [%rd20+12];
	add.s64 	%rd26, %rd25, %rd23;
	ld.global.f32 	%f51, [%rd26];
	fma.rn.f32 	%f67, %f50, %f51, %f49;
	add.s32 	%r42, %r42, 4;
$L__BB2_8:
	setp.eq.s32 	%p7, %r15, 0;
	@%p7 bra 	$L__BB2_13;
	setp.eq.s32 	%p8, %r15, 1;
	@%p8 bra 	$L__BB2_11;
	add.s32 	%r32, %r42, %r3;
	mul.wide.s32 	%rd27, %r32, 4;
	add.s64 	%rd28, %rd2, %rd27;
	ld.global.f32 	%f53, [%rd28];
	mad.lo.s32 	%r33, %r42, %r21, %r2;
	mul.wide.s32 	%rd29, %r33, 4;
	add.s64 	%rd30, %rd1, %rd29;
	ld.global.f32 	%f54, [%rd30];
	fma.rn.f32 	%f55, %f53, %f54, %f67;
	ld.global.f32 	%f56, [%rd28+4];
	mul.wide.s32 	%rd31, %r21, 4;
	add.s64 	%rd32, %rd30, %rd31;
	ld.global.f32 	%f57, [%rd32];
	fma.rn.f32 	%f67, %f56, %f57, %f55;
	add.s32 	%r42, %r42, 2;
$L__BB2_11:
	and.b32  	%r34, %r20, 1;
	setp.eq.b32 	%p9, %r34, 1;
	not.pred 	%p10, %p9;
	@%p10 bra 	$L__BB2_13;
	add.s32 	%r35, %r42, %r3;
	mul.wide.s32 	%rd33, %r35, 4;
	add.s64 	%rd34, %rd2, %rd33;
	ld.global.f32 	%f58, [%rd34];
	mad.lo.s32 	%r36, %r42, %r21, %r2;
	mul.wide.s32 	%rd35, %r36, 4;
	add.s64 	%rd36, %rd1, %rd35;
	ld.global.f32 	%f59, [%rd36];
	fma.rn.f32 	%f67, %f58, %f59, %f67;
$L__BB2_13:
	mad.lo.s32 	%r37, %r1, %r21, %r2;
	cvta.to.global.u64 	%rd37, %rd4;
	mul.wide.s32 	%rd38, %r37, 4;
	add.s64 	%rd39, %rd37, %rd38;
	st.global.f32 	[%rd39], %f67;
$L__BB2_14:
	ret;

}


// ===== COMPILED SASS (sm_100) =====

	.target	sm_100

	.elftype	@"ET_EXEC"


//--------------------- .note.nv.tkinfo           --------------------------
	.section	.note.nv.tkinfo,"",@"SHT_NOTE"
	.sectionflags	@"SHF_NOTE_NV_TKINFO"
	.tkinfo
        /*0018*/ 	.word	0x00000002
        /*0030*/ 	.string	""
        /*0030*/ 	.string	"ptxas"
        /*0030*/ 	.string	"Cuda compilation tools, release 13.0, V13.0.88"
        /*0030*/ 	.string	"Build cuda_13.0.r13.0/compiler.36424714_0"
        /*0030*/ 	.string	"-arch sm_100 -m 64 "



//--------------------- .note.nv.cuinfo           --------------------------
	.section	.note.nv.cuinfo,"",@"SHT_NOTE"
	.sectionflags	@"SHF_NOTE_NV_CUINFO"
        /*0018*/ 	.short	0x0002
        /*001a*/ 	.short	0x0064
        /*001c*/ 	.short	0x0082
	.zero		2


//--------------------- .nv.info                  --------------------------
	.section	.nv.info,"",@"SHT_CUDA_INFO"
	.align	4


	//----- nvinfo : EIATTR_REGCOUNT
	.align		4
        /*0000*/ 	.byte	0x04, 0x2f
        /*0002*/ 	.short	(.L_1 - .L_0)
	.align		4
.L_0:
        /*0004*/ 	.word	index@(_Z9tensorAddPfS_S_ii)
        /*0008*/ 	.word	0x0000000c


	//----- nvinfo : EIATTR_FRAME_SIZE
	.align		4
.L_1:
        /*000c*/ 	.byte	0x04, 0x11
        /*000e*/ 	.short	(.L_3 - .L_2)
	.align		4
.L_2:
        /*0010*/ 	.word	index@(_Z9tensorAddPfS_S_ii)
        /*0014*/ 	.word	0x00000000


	//----- nvinfo : EIATTR_REGCOUNT
	.align		4
.L_3:
        /*0018*/ 	.byte	0x04, 0x2f
        /*001a*/ 	.short	(.L_5 - .L_4)
	.align		4
.L_4:
        /*001c*/ 	.word	index@(_Z14tensorMultiplyPfS_S_ii)
        /*0020*/ 	.word	0x0000000c


	//----- nvinfo : EIATTR_FRAME_SIZE
	.align		4
.L_5:
        /*0024*/ 	.byte	0x04, 0x11
        /*0026*/ 	.short	(.L_7 - .L_6)
	.align		4
.L_6:
        /*0028*/ 	.word	index@(_Z14tensorMultiplyPfS_S_ii)
        /*002c*/ 	.word	0x00000000


	//----- nvinfo : EIATTR_REGCOUNT
	.align		4
.L_7:
        /*0030*/ 	.byte	0x04, 0x2f
        /*0032*/ 	.short	(.L_9 - .L_8)
	.align		4
.L_8:
        /*0034*/ 	.word	index@(_Z12tensorMatmulPfS_S_iii)
        /*0038*/ 	.word	0x00000020


	//----- nvinfo : EIATTR_FRAME_SIZE
	.align		4
.L_9:
        /*003c*/ 	.byte	0x04, 0x11
        /*003e*/ 	.short	(.L_11 - .L_10)
	.align		4
.L_10:
        /*0040*/ 	.word	index@(_Z12tensorMatmulPfS_S_iii)
        /*0044*/ 	.word	0x00000000


	//----- nvinfo : EIATTR_MIN_STACK_SIZE
	.align		4
.L_11:
        /*0048*/ 	.byte	0x04, 0x12
        /*004a*/ 	.short	(.L_13 - .L_12)
	.align		4
.L_12:
        /*004c*/ 	.word	index@(_Z12tensorMatmulPfS_S_iii)
        /*0050*/ 	.word	0x00000000


	//----- nvinfo : EIATTR_MIN_STACK_SIZE
	.align		4
.L_13:
        /*0054*/ 	.byte	0x04, 0x12
        /*0056*/ 	.short	(.L_15 - .L_14)
	.align		4
.L_14:
        /*0058*/ 	.word	index@(_Z14tensorMultiplyPfS_S_ii)
        /*005c*/ 	.word	0x00000000


	//----- nvinfo : EIATTR_MIN_STACK_SIZE
	.align		4
.L_15:
        /*0060*/ 	.byte	0x04, 0x12
        /*0062*/ 	.short	(.L_17 - .L_16)
	.align		4
.L_16:
        /*0064*/ 	.word	index@(_Z9tensorAddPfS_S_ii)
        /*0068*/ 	.word	0x00000000
.L_17:


//--------------------- .nv.compat                --------------------------
	.section	.nv.compat,"",@"SHT_CUDA_COMPAT_INFO"
	.align	4
        /*0000*/ 	.byte	0x02, 0x09, 0x00, 0x00, 0x02, 0x02, 0x01, 0x00, 0x02, 0x05, 0x05, 0x00, 0x03, 0x07, 0x01, 0x01
        /*0010*/ 	.byte	0x02, 0x03, 0x00, 0x00, 0x02, 0x06, 0x01, 0x00, 0x04, 0x0b, 0x08, 0x00, 0x09, 0x00, 0x00, 0x00
        /*0020*/ 	.byte	0x00, 0x00, 0x00, 0x00


//--------------------- .nv.info._Z12tensorMatmulPfS_S_iii --------------------------
	.section	.nv.info._Z12tensorMatmulPfS_S_iii,"",@"SHT_CUDA_INFO"
	.sectionflags	@""
	.align	4


	//----- nvinfo : EIATTR_CUDA_API_VERSION
	.align		4
        /*0000*/ 	.byte	0x04, 0x37
        /*0002*/ 	.short	(.L_19 - .L_18)
.L_18:
        /*0004*/ 	.word	0x00000082


	//----- nvinfo : EIATTR_KPARAM_INFO
	.align		4
.L_19:
        /*0008*/ 	.byte	0x04, 0x17
        /*000a*/ 	.short	(.L_21 - .L_20)
.L_20:
        /*000c*/ 	.word	0x00000000
        /*0010*/ 	.short	0x0005
        /*0012*/ 	.short	0x0020
        /*0014*/ 	.byte	0x00, 0xf0, 0x11, 0x00


	//----- nvinfo : EIATTR_KPARAM_INFO
	.align		4
.L_21:
        /*0018*/ 	.byte	0x04, 0x17
        /*001a*/ 	.short	(.L_23 - .L_22)
.L_22:
        /*001c*/ 	.word	0x00000000
        /*0020*/ 	.short	0x0004
        /*0022*/ 	.short	0x001c
        /*0024*/ 	.byte	0x00, 0xf0, 0x11, 0x00


	//----- nvinfo : EIATTR_KPARAM_INFO
	.align		4
.L_23:
        /*0028*/ 	.byte	0x04, 0x17
        /*002a*/ 	.short	(.L_25 - .L_24)
.L_24:
        /*002c*/ 	.word	0x00000000
        /*0030*/ 	.short	0x0003
        /*0032*/ 	.short	0x0018
        /*0034*/ 	.byte	0x00, 0xf0, 0x11, 0x00


	//----- nvinfo : EIATTR_KPARAM_INFO
	.align		4
.L_25:
        /*0038*/ 	.byte	0x04, 0x17
        /*003a*/ 	.short	(.L_27 - .L_26)
.L_26:
        /*003c*/ 	.word	0x00000000
        /*0040*/ 	.short	0x0002
        /*0042*/ 	.short	0x0010
        /*0044*/ 	.byte	0x00, 0xf5, 0x21, 0x00


	//----- nvinfo : EIATTR_KPARAM_INFO
	.align		4
.L_27:
        /*0048*/ 	.byte	0x04, 0x17
        /*004a*/ 	.short	(.L_29 - .L_28)
.L_28:
        /*004c*/ 	.word	0x00000000
        /*0050*/ 	.short	0x0001
        /*0052*/ 	.short	0x0008
        /*0054*/ 	.byte	0x00, 0xf5, 0x21, 0x00


	//----- nvinfo : EIATTR_KPARAM_INFO
	.align		4
.L_29:
        /*0058*/ 	.byte	0x04, 0x17
        /*005a*/ 	.short	(.L_31 - .L_30)
.L_30:
        /*005c*/ 	.word	0x00000000
        /*0060*/ 	.short	0x0000
        /*0062*/ 	.short	0x0000
        /*0064*/ 	.byte	0x00, 0xf5, 0x21, 0x00


	//----- nvinfo : EIATTR_SPARSE_MMA_MASK
	.align		4
.L_31:
        /*0068*/ 	.byte	0x03, 0x50
        /*006a*/ 	.short	0x0000


	//----- nvinfo : EIATTR_MAXREG_COUNT
	.align		4
        /*006c*/ 	.byte	0x03, 0x1b
        /*006e*/ 	.short	0x00ff


	//----- nvinfo : EIATTR_MERCURY_ISA_VERSION
	.align		4
        /*0070*/ 	.byte	0x03, 0x5f
        /*0072*/ 	.short	0x0101


	//----- nvinfo : EIATTR_VRC_CTA_INIT_COUNT
	.align		4
        /*0074*/ 	.byte	0x02, 0x4a
	.zero		1
	.zero		1


	//----- nvinfo : EIATTR_EXIT_INSTR_OFFSETS
	.align		4
        /*0078*/ 	.byte	0x04, 0x1c
        /*007a*/ 	.short	(.L_33 - .L_32)


	//   ....[0]....
.L_32:
        /*007c*/ 	.word	0x000001a0


	//   ....[1]....
        /*0080*/ 	.word	0x000009a0


	//----- nvinfo : EIATTR_CBANK_PARAM_SIZE
	.align		4
.L_33:
        /*0084*/ 	.byte	0x03, 0x19
        /*0086*/ 	.short	0x0024


	//----- nvinfo : EIATTR_PARAM_CBANK
	.align		4
        /*0088*/ 	.byte	0x04, 0x0a
        /*008a*/ 	.short	(.L_35 - .L_34)
	.align		4
.L_34:
        /*008c*/ 	.word	index@(.nv.constant0._Z12tensorMatmulPfS_S_iii)
        /*0090*/ 	.short	0x0380
        /*0092*/ 	.short	0x0024


	//----- nvinfo : EIATTR_SW_WAR
	.align		4
.L_35:
        /*0094*/ 	.byte	0x04, 0x36
        /*0096*/ 	.short	(.L_37 - .L_36)
.L_36:
        /*0098*/ 	.word	0x00000008
.L_37:


//--------------------- .nv.info._Z14tensorMultiplyPfS_S_ii --------------------------
	.section	.nv.info._Z14tensorMultiplyPfS_S_ii,"",@"SHT_CUDA_INFO"
	.sectionflags	@""
	.align	4


	//----- nvinfo : EIATTR_CUDA_API_VERSION
	.align		4
        /*0000*/ 	.byte	0x04, 0x37
        /*0002*/ 	.short	(.L_39 - .L_38)
.L_38:
        /*0004*/ 	.word	0x00000082


	//----- nvinfo : EIATTR_KPARAM_INFO
	.align		4
.L_39:
        /*0008*/ 	.byte	0x04, 0x17
        /*000a*/ 	.short	(.L_41 - .L_40)
.L_40:
        /*000c*/ 	.word	0x00000000
        /*0010*/ 	.short	0x0004
        /*0012*/ 	.short	0x001c
        /*0014*/ 	.byte	0x00, 0xf0, 0x11, 0x00


	//----- nvinfo : EIATTR_KPARAM_INFO
	.align		4
.L_41:
        /*0018*/ 	.byte	0x04, 0x17
        /*001a*/ 	.short	(.L_43 - .L_42)
.L_42:
        /*001c*/ 	.word	0x00000000
        /*0020*/ 	.short	0x0003
        /*0022*/ 	.short	0x0018
        /*0024*/ 	.byte	0x00, 0xf0, 0x11, 0x00


	//----- nvinfo : EIATTR_KPARAM_INFO
	.align		4
.L_43:
        /*0028*/ 	.byte	0x04, 0x17
        /*002a*/ 	.short	(.L_45 - .L_44)
.L_44:
        /*002c*/ 	.word	0x00000000
        /*0030*/ 	.short	0x0002
        /*0032*/ 	.short	0x0010
        /*0034*/ 	.byte	0x00, 0xf5, 0x21, 0x00


	//----- nvinfo : EIATTR_KPARAM_INFO
	.align		4
.L_45:
        /*0038*/ 	.byte	0x04, 0x17
        /*003a*/ 	.short	(.L_47 - .L_46)
.L_46:
        /*003c*/ 	.word	0x00000000
        /*0040*/ 	.short	0x0001
        /*0042*/ 	.short	0x0008
        /*0044*/ 	.byte	0x00, 0xf5, 0x21, 0x00


	//----- nvinfo : EIATTR_KPARAM_INFO
	.align		4
.L_47:
        /*0048*/ 	.byte	0x04, 0x17
        /*004a*/ 	.short	(.L_49 - .L_48)
.L_48:
        /*004c*/ 	.word	0x00000000
        /*0050*/ 	.short	0x0000
        /*0052*/ 	.short	0x0000
        /*0054*/ 	.byte	0x00, 0xf5, 0x21, 0x00


	//----- nvinfo : EIATTR_SPARSE_MMA_MASK
	.align		4
.L_49:
        /*0058*/ 	.byte	0x03, 0x50
        /*005a*/ 	.short	0x0000


	//----- nvinfo : EIATTR_MAXREG_COUNT
	.align		4
        /*005c*/ 	.byte	0x03, 0x1b
        /*005e*/ 	.short	0x00ff


	//----- nvinfo : EIATTR_MERCURY_ISA_VERSION
	.align		4
        /*0060*/ 	.byte	0x03, 0x5f
        /*0062*/ 	.short	0x0101


	//----- nvinfo : EIATTR_VRC_CTA_INIT_COUNT
	.align		4
        /*0064*/ 	.byte	0x02, 0x4a
	.zero		1
	.zero		1


	//----- nvinfo : EIATTR_EXIT_INSTR_OFFSETS
	.align		4
        /*0068*/ 	.byte	0x04, 0x1c
        /*006a*/ 	.short	(.L_51 - .L_50)


	//   ....[0]....
.L_50:
        /*006c*/ 	.word	0x00000080


	//   ....[1]....
        /*0070*/ 	.word	0x00000140


	//----- nvinfo : EIATTR_CBANK_PARAM_SIZE
	.align		4
.L_51:
        /*0074*/ 	.byte	0x03, 0x19
        /*0076*/ 	.short	0x0020


	//----- nvinfo : EIATTR_PARAM_CBANK
	.align		4
        /*0078*/ 	.byte	0x04, 0x0a
        /*007a*/ 	.short	(.L_53 - .L_52)
	.align		4
.L_52:
        /*007c*/ 	.word	index@(.nv.constant0._Z14tensorMultiplyPfS_S_ii)
        /*0080*/ 	.short	0x0380
        /*0082*/ 	.short	0x0020


	//----- nvinfo : EIATTR_SW_WAR
	.align		4
.L_53:
        /*0084*/ 	.byte	0x04, 0x36
        /*0086*/ 	.short	(.L_55 - .L_54)
.L_54:
        /*0088*/ 	.word	0x00000008
.L_55:


//--------------------- .nv.info._Z9tensorAddPfS_S_ii --------------------------
	.section	.nv.info._Z9tensorAddPfS_S_ii,"",@"SHT_CUDA_INFO"
	.sectionflags	@""
	.align	4


	//----- nvinfo : EIATTR_CUDA_API_VERSION
	.align		4
        /*0000*/ 	.byte	0x04, 0x37
        /*0002*/ 	.short	(.L_57 - .L_56)
.L_56:
        /*0004*/ 	.word	0x00000082


	//----- nvinfo : EIATTR_KPARAM_INFO
	.align		4
.L_57:
        /*0008*/ 	.byte	0x04, 0x17
        /*000a*/ 	.short	(.L_59 - .L_58)
.L_58:
        /*000c*/ 	.word	0x00000000
        /*0010*/ 	.short	0x0004
        /*0012*/ 	.short	0x001c
        /*0014*/ 	.byte	0x00, 0xf0, 0x11, 0x00


	//----- nvinfo : EIATTR_KPARAM_INFO
	.align		4
.L_59:
        /*0018*/ 	.byte	0x04, 0x17
        /*001a*/ 	.short	(.L_61 - .L_60)
.L_60:
        /*001c*/ 	.word	0x00000000
        /*0020*/ 	.short	0x0003
        /*0022*/ 	.short	0x0018
        /*0024*/ 	.byte	0x00, 0xf0, 0x11, 0x00


	//----- nvinfo : EIATTR_KPARAM_INFO
	.align		4
.L_61:
        /*0028*/ 	.byte	0x04, 0x17
        /*002a*/ 	.short	(.L_63 - .L_62)
.L_62:
        /*002c*/ 	.word	0x00000000
        /*0030*/ 	.short	0x0002
        /*0032*/ 	.short	0x0010
        /*0034*/ 	.byte	0x00, 0xf5, 0x21, 0x00


	//----- nvinfo : EIATTR_KPARAM_INFO
	.align		4
.L_63:
        /*0038*/ 	.byte	0x04, 0x17
        /*003a*/ 	.short	(.L_65 - .L_64)
.L_64:
        /*003c*/ 	.word	0x00000000
        /*0040*/ 	.short	0x0001
        /*0042*/ 	.short	0x0008
        /*0044*/ 	.byte	0x00, 0xf5, 0x21, 0x00


	//----- nvinfo : EIATTR_KPARAM_INFO
	.align		4
.L_65:
        /*0048*/ 	.byte	0x04, 0x17
        /*004a*/ 	.short	(.L_67 - .L_66)
.L_66:
        /*004c*/ 	.word	0x00000000
        /*0050*/ 	.short	0x0000
        /*0052*/ 	.short	0x0000
        /*0054*/ 	.byte	0x00, 0xf5, 0x21, 0x00


	//----- nvinfo : EIATTR_SPARSE_MMA_MASK
	.align		4
.L_67:
        /*0058*/ 	.byte	0x03, 0x50
        /*005a*/ 	.short	0x0000


	//----- nvinfo : EIATTR_MAXREG_COUNT
	.align		4
        /*005c*/ 	.byte	0x03, 0x1b
        /*005e*/ 	.short	0x00ff


	//----- nvinfo : EIATTR_MERCURY_ISA_VERSION
	.align		4
        /*0060*/ 	.byte	0x03, 0x5f
        /*0062*/ 	.short	0x0101


	//----- nvinfo : EIATTR_VRC_CTA_INIT_COUNT
	.align		4
        /*0064*/ 	.byte	0x02, 0x4a
	.zero		1
	.zero		1


	//----- nvinfo : EIATTR_EXIT_INSTR_OFFSETS
	.align		4
        /*0068*/ 	.byte	0x04, 0x1c
        /*006a*/ 	.short	(.L_69 - .L_68)


	//   ....[0]....
.L_68:
        /*006c*/ 	.word	0x00000080


	//   ....[1]....
        /*0070*/ 	.word	0x00000140


	//----- nvinfo : EIATTR_CBANK_PARAM_SIZE
	.align		4
.L_69:
        /*0074*/ 	.byte	0x03, 0x19
        /*0076*/ 	.short	0x0020


	//----- nvinfo : EIATTR_PARAM_CBANK
	.align		4
        /*0078*/ 	.byte	0x04, 0x0a
        /*007a*/ 	.short	(.L_71 - .L_70)
	.align		4
.L_70:
        /*007c*/ 	.word	index@(.nv.constant0._Z9tensorAddPfS_S_ii)
        /*0080*/ 	.short	0x0380
        /*0082*/ 	.short	0x0020


	//----- nvinfo : EIATTR_SW_WAR
	.align		4
.L_71:
        /*0084*/ 	.byte	0x04, 0x36
        /*0086*/ 	.short	(.L_73 - .L_72)
.L_72:
        /*0088*/ 	.word	0x00000008
.L_73:


//--------------------- .nv.callgraph             --------------------------
	.section	.nv.callgraph,"",@"SHT_CUDA_CALLGRAPH"
	.align	4
	.sectionentsize	8
	.align		4
        /*0000*/ 	.word	0x00000000
	.align		4
        /*0004*/ 	.word	0xffffffff
	.align		4
        /*0008*/ 	.word	0x00000000
	.align		4
        /*000c*/ 	.word	0xfffffffe
	.align		4
        /*0010*/ 	.word	0x00000000
	.align		4
        /*0014*/ 	.word	0xfffffffd
	.align		4
        /*0018*/ 	.word	0x00000000
	.align		4
        /*001c*/ 	.word	0xfffffffc


//--------------------- .text._Z12tensorMatmulPfS_S_iii --------------------------
	.section	.text._Z12tensorMatmulPfS_S_iii,"ax",@progbits
	.align	128
        .global         _Z12tensorMatmulPfS_S_iii
        .type           _Z12tensorMatmulPfS_S_iii,@function
        .size           _Z12tensorMatmulPfS_S_iii,(.L_x_7 - _Z12tensorMatmulPfS_S_iii)
        .other          _Z12tensorMatmulPfS_S_iii,@"STO_CUDA_ENTRY STV_DEFAULT"
_Z12tensorMatmulPfS_S_iii:
.text._Z12tensorMatmulPfS_S_iii:
[----:B------:R-:W-:Y:S08]  /*0000*/  LDC R1, c[0x0][0x37c] ;  /* 0x0000df00ff017b82 */ /* 0x000ff00000000800 */
[----:B------:R-:W0:Y:S01]  /*0010*/  LDC R15, c[0x0][0x3a0] ;  /* 0x0000e800ff0f7b82 */ /* 0x000e220000000800 */
[----:B------:R-:W1:Y:S07]  /*0020*/  S2R R5, SR_TID.X ;  /* 0x0000000000057919 */ /* 0x000e6e0000002100 */
[----:B------:R-:W1:Y:S08]  /*0030*/  S2UR UR4, SR_CTAID.X ;  /* 0x00000000000479c3 */ /* 0x000e700000002500 */
[----:B------:R-:W1:Y:S01]  /*0040*/  LDC R16, c[0x0][0x360] ;  /* 0x0000d800ff107b82 */ /* 0x000e620000000800 */
[----:B0-----:R-:W-:-:S04]  /*0050*/  IABS R7, R15 ;  /* 0x0000000f00077213 */ /* 0x001fc80000000000 */
[----:B------:R-:W0:Y:S01]  /*0060*/  I2F.RP R0, R7 ;  /* 0x0000000700007306 */ /* 0x000e220000209400 */
[----:B-1----:R-:W-:Y:S01]  /*0070*/  IMAD R16, R16, UR4, R5 ;  /* 0x0000000410107c24 */ /* 0x002fe2000f8e0205 */
[----:B------:R-:W1:Y:S06]  /*0080*/  LDCU UR4, c[0x0][0x398] ;  /* 0x00007300ff0477ac */ /* 0x000e6c0008000800 */
[----:B0-----:R-:W0:Y:S02]  /*0090*/  MUFU.RCP R0, R0 ;  /* 0x0000000000007308 */ /* 0x001e240000001000 */
[----:B0-----:R-:W-:-:S02]  /*00a0*/  IADD3 R2, PT, PT, R0, 0xffffffe, RZ ;  /* 0x0ffffffe00027810 */ /* 0x001fc40007ffe0ff */
[----:B------:R-:W-:-:S04]  /*00b0*/  IABS R0, R16 ;  /* 0x0000001000007213 */ /* 0x000fc80000000000 */
[----:B------:R0:W2:Y:S02]  /*00c0*/  F2I.FTZ.U32.TRUNC.NTZ R3, R2 ;  /* 0x0000000200037305 */ /* 0x0000a4000021f000 */
[----:B0-----:R-:W-:Y:S01]  /*00d0*/  HFMA2 R2, -RZ, RZ, 0, 0 ;  /* 0x00000000ff027431 */ /* 0x001fe200000001ff */
[----:B--2---:R-:W-:-:S05]  /*00e0*/  IADD3 R4, PT, PT, RZ, -R3, RZ ;  /* 0x80000003ff047210 */ /* 0x004fca0007ffe0ff */
[----:B------:R-:W-:-:S04]  /*00f0*/  IMAD R5, R4, R7, RZ ;  /* 0x0000000704057224 */ /* 0x000fc800078e02ff */
[----:B------:R-:W-:-:S06]  /*0100*/  IMAD.HI.U32 R3, R3, R5, R2 ;  /* 0x0000000503037227 */ /* 0x000fcc00078e0002 */
[----:B------:R-:W-:-:S04]  /*0110*/  IMAD.HI.U32 R14, R3, R0, RZ ;  /* 0x00000000030e7227 */ /* 0x000fc800078e00ff */
[----:B-1----:R-:W-:Y:S01]  /*0120*/  IMAD R3, R15, UR4, RZ ;  /* 0x000000040f037c24 */ /* 0x002fe2000f8e02ff */
[----:B------:R-:W-:-:S04]  /*0130*/  IADD3 R2, PT, PT, -R14, RZ, RZ ;  /* 0x000000ff0e027210 */ /* 0x000fc80007ffe1ff */
[C---:B------:R-:W-:Y:S01]  /*0140*/  ISETP.GE.AND P0, PT, R16.reuse, R3, PT ;  /* 0x000000031000720c */ /* 0x040fe20003f06270 */
[----:B------:R-:W-:Y:S01]  /*0150*/  IMAD R0, R7, R2, R0 ;  /* 0x0000000207007224 */ /* 0x000fe200078e0200 */
[----:B------:R-:W-:-:S04]  /*0160*/  LOP3.LUT R2, R16, R15, RZ, 0x3c, !PT ;  /* 0x0000000f10027212 */ /* 0x000fc800078e3cff */
[----:B------:R-:W-:-:S13]  /*0170*/  ISETP.GT.U32.AND P2, PT, R7, R0, PT ;  /* 0x000000000700720c */ /* 0x000fda0003f44070 */
[----:B------:R-:W-:-:S04]  /*0180*/  @!P2 IADD3 R0, PT, PT, R0, -R7, RZ ;  /* 0x800000070000a210 */ /* 0x000fc80007ffe0ff */
[----:B------:R-:W-:Y:S01]  /*0190*/  ISETP.GE.U32.AND P1, PT, R0, R7, PT ;  /* 0x000000070000720c */ /* 0x000fe20003f26070 */
[----:B------:R-:W-:-:S12]  /*01a0*/  @P0 EXIT ;  /* 0x000000000000094d */ /* 0x000fd80003800000 */
[----:B------:R-:W0:Y:S01]  /*01b0*/  LDC R0, c[0x0][0x39c] ;  /* 0x0000e700ff007b82 */ /* 0x000e220000000800 */
[----:B------:R-:W-:Y:S01]  /*01c0*/  ISETP.GE.AND P0, PT, R2, RZ, PT ;  /* 0x000000ff0200720c */ /* 0x000fe20003f06270 */
[----:B------:R-:W1:Y:S01]  /*01d0*/  LDCU.64 UR6, c[0x0][0x358] ;  /* 0x00006b00ff0677ac */ /* 0x000e620008000a00 */
[----:B------:R-:W-:Y:S02]  /*01e0*/  @!P2 IADD3 R14, PT, PT, R14, 0x1, RZ ;  /* 0x000000010e0ea810 */ /* 0x000fe40007ffe0ff */
[----:B------:R-:W-:Y:S02]  /*01f0*/  ISETP.NE.AND P2, PT, R15, RZ, PT ;  /* 0x000000ff0f00720c */ /* 0x000fe40003f45270 */
[----:B------:R-:W-:Y:S02]  /*0200*/  @P1 IADD3 R14, PT, PT, R14, 0x1, RZ ;  /* 0x000000010e0e1810 */ /* 0x000fe40007ffe0ff */
[----:B------:R-:W-:-:S05]  /*0210*/  MOV R26, RZ ;  /* 0x000000ff001a7202 */ /* 0x000fca0000000f00 */
[----:B------:R-:W-:-:S04]  /*0220*/  @!P0 IADD3 R14, PT, PT, -R14, RZ, RZ ;  /* 0x000000ff0e0e8210 */ /* 0x000fc80007ffe1ff */
[----:B------:R-:W-:-:S04]  /*0230*/  @!P2 LOP3.LUT R14, RZ, R15, RZ, 0x33, !PT ;  /* 0x0000000fff0ea212 */ /* 0x000fc800078e33ff */
[----:B------:R-:W-:Y:S02]  /*0240*/  IADD3 R2, PT, PT, -R14, RZ, RZ ;  /* 0x000000ff0e027210 */ /* 0x000fe40007ffe1ff */
[----:B0-----:R-:W-:-:S03]  /*0250*/  ISETP.GE.AND P0, PT, R0, 0x1, PT ;  /* 0x000000010000780c */ /* 0x001fc60003f06270 */
[----:B------:R-:W-:-:S10]  /*0260*/  IMAD R16, R15, R2, R16 ;  /* 0x000000020f107224 */ /* 0x000fd400078e0210 */
[----:B-1----:R-:W-:Y:S05]  /*0270*/  @!P0 BRA `(.L_x_0) ;  /* 0x0000000400b88947 */ /* 0x002fea0003800000 */
[C---:B------:R-:W-:Y:S01]  /*0280*/  ISETP.GE.U32.AND P0, PT, R0.reuse, 0x8, PT ;  /* 0x000000080000780c */ /* 0x040fe20003f06070 */
[----:B------:R-:W-:Y:S01]  /*0290*/  HFMA2 R19, -RZ, RZ, 0, 0 ;  /* 0x00000000ff137431 */ /* 0x000fe200000001ff */
[----:B------:R-:W-:Y:S01]  /*02a0*/  LOP3.LUT R25, R0, 0x7, RZ, 0xc0, !PT ;  /* 0x0000000700197812 */ /* 0x000fe200078ec0ff */
[----:B------:R-:W-:Y:S01]  /*02b0*/  IMAD R18, R14, R0, RZ ;  /* 0x000000000e127224 */ /* 0x000fe200078e02ff */
[----:B------:R-:W-:Y:S02]  /*02c0*/  MOV R26, RZ ;  /* 0x000000ff001a7202 */ /* 0x000fe40000000f00 */
[----:B------:R-:W-:-:S07]  /*02d0*/  ISETP.NE.AND P1, PT, R25, RZ, PT ;  /* 0x000000ff1900720c */ /* 0x000fce0003f25270 */
[----:B------:R-:W-:Y:S06]  /*02e0*/  @!P0 BRA `(.L_x_1) ;  /* 0x0000000000c48947 */ /* 0x000fec0003800000 */
[----:B------:R-:W0:Y:S01]  /*02f0*/  LDCU.64 UR4, c[0x0][0x380] ;  /* 0x00007000ff0477ac */ /* 0x000e220008000a00 */
[----:B------:R-:W-:Y:S02]  /*0300*/  LOP3.LUT R19, R0, 0x7ffffff8, RZ, 0xc0, !PT ;  /* 0x7ffffff800137812 */ /* 0x000fe400078ec0ff */
[----:B------:R-:W-:Y:S02]  /*0310*/  MOV R26, RZ ;  /* 0x000000ff001a7202 */ /* 0x000fe40000000f00 */
[----:B------:R-:W-:Y:S02]  /*0320*/  MOV R17, R18 ;  /* 0x0000001200117202 */ /* 0x000fe40000000f00 */
[----:B------:R-:W-:Y:S02]  /*0330*/  MOV R22, R16 ;  /* 0x0000001000167202 */ /* 0x000fe40000000f00 */
[----:B------:R-:W-:Y:S01]  /*0340*/  IADD3 R20, PT, PT, -R19, RZ, RZ ;  /* 0x000000ff13147210 */ /* 0x000fe20007ffe1ff */
[----:B0-----:R-:W-:-:S04]  /*0350*/  UIADD3 UR4, UP0, UPT, UR4, 0x10, URZ ;  /* 0x0000001004047890 */ /* 0x001fc8000ff1e0ff */
[----:B------:R-:W-:-:S12]  /*0360*/  UIADD3.X UR5, UPT, UPT, URZ, UR5, URZ, UP0, !UPT ;  /* 0x00000005ff057290 */ /* 0x000fd800087fe4ff */
.L_x_2:
[----:B------:R-:W0:Y:S01]  /*0370*/  LDC.64 R12, c[0x0][0x388] ;  /* 0x0000e200ff0c7b82 */ /* 0x000e220000000a00 */
[----:B------:R-:W-:Y:S02]  /*0380*/  MOV R2, UR4 ;  /* 0x0000000400027c02 */ /* 0x000fe40008000f00 */
[----:B------:R-:W-:-:S03]  /*0390*/  MOV R3, UR5 ;  /* 0x0000000500037c02 */ /* 0x000fc60008000f00 */
[----:B------:R-:W-:-:S05]  /*03a0*/  IMAD.WIDE R2, R17, 0x4, R2 ;  /* 0x0000000411027825 */ /* 0x000fca00078e0202 */
[----:B------:R-:W2:Y:S04]  /*03b0*/  LDG.E R21, desc[UR6][R2.64+-0x10] ;  /* 0xfffff00602157981 */ /* 0x000ea8000c1e1900 */
[----:B------:R-:W3:Y:S04]  /*03c0*/  LDG.E R23, desc[UR6][R2.64+-0xc] ;  /* 0xfffff40602177981 */ /* 0x000ee8000c1e1900 */
[----:B------:R-:W4:Y:S01]  /*03d0*/  LDG.E R29, desc[UR6][R2.64+-0x8] ;  /* 0xfffff806021d7981 */ /* 0x000f22000c1e1900 */
[----:B0-----:R-:W-:-:S05]  /*03e0*/  IMAD.WIDE R12, R22, 0x4, R12 ;  /* 0x00000004160c7825 */ /* 0x001fca00078e020c */
[----:B------:R0:W2:Y:S01]  /*03f0*/  LDG.E R24, desc[UR6][R12.64] ;  /* 0x000000060c187981 */ /* 0x0000a2000c1e1900 */
[----:B------:R-:W-:-:S04]  /*0400*/  IMAD.WIDE R10, R15, 0x4, R12 ;  /* 0x000000040f0a7825 */ /* 0x000fc800078e020c */
[C---:B------:R-:W-:Y:S02]  /*0410*/  IMAD.WIDE R4, R15.reuse, 0x4, R10 ;  /* 0x000000040f047825 */ /* 0x040fe400078e020a */
[----:B------:R-:W3:Y:S02]  /*0420*/  LDG.E R10, desc[UR6][R10.64] ;  /* 0x000000060a0a7981 */ /* 0x000ee4000c1e1900 */
[C---:B------:R-:W-:Y:S02]  /*0430*/  IMAD.WIDE R6, R15.reuse, 0x4, R4 ;  /* 0x000000040f067825 */ /* 0x040fe400078e0204 */
[----:B------:R1:W4:Y:S02]  /*0440*/  LDG.E R28, desc[UR6][R4.64] ;  /* 0x00000006041c7981 */ /* 0x000324000c1e1900 */
[C---:B------:R-:W-:Y:S02]  /*0450*/  IMAD.WIDE R8, R15.reuse, 0x4, R6 ;  /* 0x000000040f087825 */ /* 0x040fe400078e0206 */
[----:B------:R-:W5:Y:S02]  /*0460*/  LDG.E R6, desc[UR6][R6.64] ;  /* 0x0000000606067981 */ /* 0x000f64000c1e1900 */
[----:B0-----:R-:W-:-:S05]  /*0470*/  IMAD.WIDE R12, R15, 0x4, R8 ;  /* 0x000000040f0c7825 */ /* 0x001fca00078e0208 */
[----:B------:R-:W5:Y:S04]  /*0480*/  LDG.E R11, desc[UR6][R12.64] ;  /* 0x000000060c0b7981 */ /* 0x000f68000c1e1900 */
[----:B------:R-:W5:Y:S04]  /*0490*/  LDG.E R7, desc[UR6][R8.64] ;  /* 0x0000000608077981 */ /* 0x000f68000c1e1900 */
[----:B------:R-:W5:Y:S04]  /*04a0*/  LDG.E R9, desc[UR6][R2.64+-0x4] ;  /* 0xfffffc0602097981 */ /* 0x000f68000c1e1900 */
[----:B------:R-:W5:Y:S01]  /*04b0*/  LDG.E R8, desc[UR6][R2.64+0x8] ;  /* 0x0000080602087981 */ /* 0x000f62000c1e1900 */
[----:B--2---:R-:W-:Y:S01]  /*04c0*/  FFMA R24, R21, R24, R26 ;  /* 0x0000001815187223 */ /* 0x004fe2000000001a */
[----:B------:R-:W-:-:S02]  /*04d0*/  IMAD.WIDE R26, R15, 0x4, R12 ;  /* 0x000000040f1a7825 */ /* 0x000fc400078e020c */
[----:B------:R-:W2:Y:S04]  /*04e0*/  LDG.E R21, desc[UR6][R2.64] ;  /* 0x0000000602157981 */ /* 0x000ea8000c1e1900 */
[----:B------:R-:W2:Y:S01]  /*04f0*/  LDG.E R12, desc[UR6][R2.64+0x4] ;  /* 0x00000406020c7981 */ /* 0x000ea2000c1e1900 */
[----:B-1----:R-:W-:-:S03]  /*0500*/  IMAD.WIDE R4, R15, 0x4, R26 ;  /* 0x000000040f047825 */ /* 0x002fc600078e021a */
[----:B------:R-:W2:Y:S04]  /*0510*/  LDG.E R13, desc[UR6][R2.64+0xc] ;  /* 0x00000c06020d7981 */ /* 0x000ea8000c1e1900 */
[----:B------:R-:W2:Y:S04]  /*0520*/  LDG.E R4, desc[UR6][R4.64] ;  /* 0x0000000604047981 */ /* 0x000ea8000c1e1900 */
[----:B------:R-:W2:Y:S01]  /*0530*/  LDG.E R3, desc[UR6][R26.64] ;  /* 0x000000061a037981 */ /* 0x000ea2000c1e1900 */
[----:B---3--:R-:W-:Y:S01]  /*0540*/  FFMA R10, R23, R10, R24 ;  /* 0x0000000a170a7223 */ /* 0x008fe20000000018 */
[----:B------:R-:W-:-:S03]  /*0550*/  IADD3 R20, PT, PT, R20, 0x8, RZ ;  /* 0x0000000814147810 */ /* 0x000fc60007ffe0ff */
[----:B----4-:R-:W-:Y:S01]  /*0560*/  FFMA R10, R29, R28, R10 ;  /* 0x0000001c1d0a7223 */ /* 0x010fe2000000000a */
[----:B------:R-:W-:Y:S02]  /*0570*/  ISETP.NE.AND P0, PT, R20, RZ, PT ;  /* 0x000000ff1400720c */ /* 0x000fe40003f05270 */
[----:B------:R-:W-:Y:S01]  /*0580*/  LEA R22, R15, R22, 0x3 ;  /* 0x000000160f167211 */ /* 0x000fe200078e18ff */
[----:B-----5:R-:W-:Y:S01]  /*0590*/  FFMA R6, R9, R6, R10 ;  /* 0x0000000609067223 */ /* 0x020fe2000000000a */
[----:B------:R-:W-:-:S03]  /*05a0*/  IADD3 R17, PT, PT, R17, 0x8, RZ ;  /* 0x0000000811117810 */ /* 0x000fc60007ffe0ff */
[----:B--2---:R-:W-:-:S04]  /*05b0*/  FFMA R7, R21, R7, R6 ;  /* 0x0000000715077223 */ /* 0x004fc80000000006 */
[----:B------:R-:W-:-:S04]  /*05c0*/  FFMA R7, R12, R11, R7 ;  /* 0x0000000b0c077223 */ /* 0x000fc80000000007 */
[----:B------:R-:W-:-:S04]  /*05d0*/  FFMA R8, R8, R3, R7 ;  /* 0x0000000308087223 */ /* 0x000fc80000000007 */
[----:B------:R-:W-:Y:S01]  /*05e0*/  FFMA R26, R13, R4, R8 ;  /* 0x000000040d1a7223 */ /* 0x000fe20000000008 */
[----:B------:R-:W-:Y:S06]  /*05f0*/  @P0 BRA `(.L_x_2) ;  /* 0xfffffffc005c0947 */ /* 0x000fec000383ffff */
.L_x_1:
[----:B------:R-:W-:Y:S05]  /*0600*/  @!P1 BRA `(.L_x_0) ;  /* 0x0000000000d49947 */ /* 0x000fea0003800000 */
[----:B------:R-:W-:Y:S02]  /*0610*/  ISETP.GE.U32.AND P0, PT, R25, 0x4, PT ;  /* 0x000000041900780c */ /* 0x000fe40003f06070 */
[----:B------:R-:W-:-:S04]  /*0620*/  LOP3.LUT R12, R0, 0x3, RZ, 0xc0, !PT ;  /* 0x00000003000c7812 */ /* 0x000fc800078ec0ff */
[----:B------:R-:W-:-:S07]  /*0630*/  ISETP.NE.AND P1, PT, R12, RZ, PT ;  /* 0x000000ff0c00720c */ /* 0x000fce0003f25270 */
[----:B------:R-:W-:Y:S06]  /*0640*/  @!P0 BRA `(.L_x_3) ;  /* 0x0000000000588947 */ /* 0x000fec0003800000 */
[----:B------:R-:W0:Y:S01]  /*0650*/  LDC.64 R8, c[0x0][0x388] ;  /* 0x0000e200ff087b82 */ /* 0x000e220000000a00 */
[----:B------:R-:W-:Y:S01]  /*0660*/  IMAD R7, R19, R15, R16 ;  /* 0x0000000f13077224 */ /* 0x000fe200078e0210 */
[----:B------:R-:W-:-:S06]  /*0670*/  IADD3 R5, PT, PT, R18, R19, RZ ;  /* 0x0000001312057210 */ /* 0x000fcc0007ffe0ff */
[----:B------:R-:W1:Y:S01]  /*0680*/  LDC.64 R2, c[0x0][0x380] ;  /* 0x0000e000ff027b82 */ /* 0x000e620000000a00 */
[----:B0-----:R-:W-:-:S04]  /*0690*/  IMAD.WIDE R8, R7, 0x4, R8 ;  /* 0x0000000407087825 */ /* 0x001fc800078e0208 */
[----:B------:R-:W-:Y:S02]  /*06a0*/  IMAD.WIDE R10, R15, 0x4, R8 ;  /* 0x000000040f0a7825 */ /* 0x000fe400078e0208 */
[----:B------:R-:W2:Y:S02]  /*06b0*/  LDG.E R8, desc[UR6][R8.64] ;  /* 0x0000000608087981 */ /* 0x000ea4000c1e1900 */
[----:B-1----:R-:W-:-:S04]  /*06c0*/  IMAD.WIDE R2, R5, 0x4, R2 ;  /* 0x0000000405027825 */ /* 0x002fc800078e0202 */
[C---:B------:R-:W-:Y:S01]  /*06d0*/  IMAD.WIDE R4, R15.reuse, 0x4, R10 ;  /* 0x000000040f047825 */ /* 0x040fe200078e020a */
[----:B------:R-:W2:Y:S04]  /*06e0*/  LDG.E R13, desc[UR6][R2.64] ;  /* 0x00000006020d7981 */ /* 0x000ea8000c1e1900 */
[----:B------:R-:W3:Y:S01]  /*06f0*/  LDG.E R10, desc[UR6][R10.64] ;  /* 0x000000060a0a7981 */ /* 0x000ee2000c1e1900 */
[----:B------:R-:W-:-:S03]  /*0700*/  IMAD.WIDE R6, R15, 0x4, R4 ;  /* 0x000000040f067825 */ /* 0x000fc600078e0204 */
[----:B------:R-:W3:Y:S04]  /*0710*/  LDG.E R20, desc[UR6][R2.64+0x4] ;  /* 0x0000040602147981 */ /* 0x000ee8000c1e1900 */
[----:B------:R-:W4:Y:S04]  /*0720*/  LDG.E R17, desc[UR6][R4.64] ;  /* 0x0000000604117981 */ /* 0x000f28000c1e1900 */
[----:B------:R-:W4:Y:S04]  /*0730*/  LDG.E R22, desc[UR6][R2.64+0x8] ;  /* 0x0000080602167981 */ /* 0x000f28000c1e1900 */
[----:B------:R-:W5:Y:S04]  /*0740*/  LDG.E R24, desc[UR6][R2.64+0xc] ;  /* 0x00000c0602187981 */ /* 0x000f68000c1e1900 */
[----:B------:R-:W5:Y:S01]  /*0750*/  LDG.E R6, desc[UR6][R6.64] ;  /* 0x0000000606067981 */ /* 0x000f62000c1e1900 */
[----:B------:R-:W-:Y:S01]  /*0760*/  IADD3 R19, PT, PT, R19, 0x4, RZ ;  /* 0x0000000413137810 */ /* 0x000fe20007ffe0ff */
[----:B--2---:R-:W-:-:S04]  /*0770*/  FFMA R13, R13, R8, R26 ;  /* 0x000000080d0d7223 */ /* 0x004fc8000000001a */
[----:B---3--:R-:W-:-:S04]  /*0780*/  FFMA R13, R20, R10, R13 ;  /* 0x0000000a140d7223 */ /* 0x008fc8000000000d */
[----:B----4-:R-:W-:-:S04]  /*0790*/  FFMA R13, R22, R17, R13 ;  /* 0x00000011160d7223 */ /* 0x010fc8000000000d */
[----:B-----5:R-:W-:-:S07]  /*07a0*/  FFMA R26, R24, R6, R13 ;  /* 0x00000006181a7223 */ /* 0x020fce000000000d */
.L_x_3:
[----:B------:R-:W-:Y:S05]  /*07b0*/  @!P1 BRA `(.L_x_0) ;  /* 0x0000000000689947 */ /* 0x000fea0003800000 */
[----:B------:R-:W0:Y:S01]  /*07c0*/  LDC.64 R8, c[0x0][0x388] ;  /* 0x0000e200ff087b82 */ /* 0x000e220000000a00 */
[----:B------:R-:W-:Y:S02]  /*07d0*/  ISETP.NE.AND P0, PT, R12, 0x1, PT ;  /* 0x000000010c00780c */ /* 0x000fe40003f05270 */
[----:B------:R-:W-:-:S04]  /*07e0*/  LOP3.LUT R0, R0, 0x1, RZ, 0xc0, !PT ;  /* 0x0000000100007812 */ /* 0x000fc800078ec0ff */
[----:B------:R-:W-:Y:S01]  /*07f0*/  ISETP.NE.U32.AND P1, PT, R0, 0x1, PT ;  /* 0x000000010000780c */ /* 0x000fe20003f25070 */
[----:B------:R-:W1:Y:S06]  /*0800*/  LDC.64 R6, c[0x0][0x380] ;  /* 0x0000e000ff067b82 */ /* 0x000e6c0000000a00 */
[C---:B------:R-:W-:Y:S01]  /*0810*/  @P0 IMAD R13, R19.reuse, R15, R16 ;  /* 0x0000000f130d0224 */ /* 0x040fe200078e0210 */
[----:B------:R-:W-:Y:S01]  /*0820*/  @P0 IADD3 R11, PT, PT, R18, R19, RZ ;  /* 0x00000013120b0210 */ /* 0x000fe20007ffe0ff */
[----:B------:R-:W2:Y:S01]  /*0830*/  LDC.64 R4, c[0x0][0x380] ;  /* 0x0000e000ff047b82 */ /* 0x000ea20000000a00 */
[----:B------:R-:W-:-:S07]  /*0840*/  @P0 IADD3 R19, PT, PT, R19, 0x2, RZ ;  /* 0x0000000213130810 */ /* 0x000fce0007ffe0ff */
[----:B------:R-:W3:Y:S01]  /*0850*/  LDC.64 R2, c[0x0][0x388] ;  /* 0x0000e200ff027b82 */ /* 0x000ee20000000a00 */
[----:B0-----:R-:W-:Y:S01]  /*0860*/  @P0 IMAD.WIDE R8, R13, 0x4, R8 ;  /* 0x000000040d080825 */ /* 0x001fe200078e0208 */
[----:B------:R-:W-:-:S03]  /*0870*/  @!P1 IADD3 R13, PT, PT, R18, R19, RZ ;  /* 0x00000013120d9210 */ /* 0x000fc60007ffe0ff */
[----:B------:R-:W-:Y:S01]  /*0880*/  @!P1 IMAD R19, R19, R15, R16 ;  /* 0x0000000f13139224 */ /* 0x000fe200078e0210 */
[----:B------:R-:W4:Y:S01]  /*0890*/  @P0 LDG.E R0, desc[UR6][R8.64] ;  /* 0x0000000608000981 */ /* 0x000f22000c1e1900 */
[----:B-1----:R-:W-:-:S04]  /*08a0*/  @P0 IMAD.WIDE R6, R11, 0x4, R6 ;  /* 0x000000040b060825 */ /* 0x002fc800078e0206 */
[----:B------:R-:W-:Y:S01]  /*08b0*/  @P0 IMAD.WIDE R10, R15, 0x4, R8 ;  /* 0x000000040f0a0825 */ /* 0x000fe200078e0208 */
[----:B------:R-:W4:Y:S03]  /*08c0*/  @P0 LDG.E R17, desc[UR6][R6.64] ;  /* 0x0000000606110981 */ /* 0x000f26000c1e1900 */
[----:B--2---:R-:W-:Y:S01]  /*08d0*/  @!P1 IMAD.WIDE R4, R13, 0x4, R4 ;  /* 0x000000040d049825 */ /* 0x004fe200078e0204 */
[----:B------:R-:W2:Y:S04]  /*08e0*/  @P0 LDG.E R21, desc[UR6][R6.64+0x4] ;  /* 0x0000040606150981 */ /* 0x000ea8000c1e1900 */
[----:B------:R-:W2:Y:S01]  /*08f0*/  @P0 LDG.E R10, desc[UR6][R10.64] ;  /* 0x000000060a0a0981 */ /* 0x000ea2000c1e1900 */
[----:B---3--:R-:W-:-:S03]  /*0900*/  @!P1 IMAD.WIDE R2, R19, 0x4, R2 ;  /* 0x0000000413029825 */ /* 0x008fc600078e0202 */
[----:B------:R-:W3:Y:S04]  /*0910*/  @!P1 LDG.E R5, desc[UR6][R4.64] ;  /* 0x0000000604059981 */ /* 0x000ee8000c1e1900 */
[----:B------:R-:W3:Y:S01]  /*0920*/  @!P1 LDG.E R2, desc[UR6][R2.64] ;  /* 0x0000000602029981 */ /* 0x000ee2000c1e1900 */
[----:B----4-:R-:W-:-:S04]  /*0930*/  @P0 FFMA R0, R17, R0, R26 ;  /* 0x0000000011000223 */ /* 0x010fc8000000001a */
[----:B--2---:R-:W-:-:S04]  /*0940*/  @P0 FFMA R26, R21, R10, R0 ;  /* 0x0000000a151a0223 */ /* 0x004fc80000000000 */
[----:B---3--:R-:W-:-:S07]  /*0950*/  @!P1 FFMA R26, R5, R2, R26 ;  /* 0x00000002051a9223 */ /* 0x008fce000000001a */
.L_x_0:
[----:B------:R-:W0:Y:S01]  /*0960*/  LDC.64 R2, c[0x0][0x390] ;  /* 0x0000e400ff027b82 */ /* 0x000e220000000a00 */
[----:B------:R-:W-:-:S04]  /*0970*/  IMAD R15, R14, R15, R16 ;  /* 0x0000000f0e0f7224 */ /* 0x000fc800078e0210 */
[----:B0-----:R-:W-:-:S05]  /*0980*/  IMAD.WIDE R2, R15, 0x4, R2 ;  /* 0x000000040f027825 */ /* 0x001fca00078e0202 */
[----:B------:R-:W-:Y:S01]  /*0990*/  STG.E desc[UR6][R2.64], R26 ;  /* 0x0000001a02007986 */ /* 0x000fe2000c101906 */
[----:B------:R-:W-:Y:S05]  /*09a0*/  EXIT ;  /* 0x000000000000794d */ /* 0x000fea0003800000 */
.L_x_4:
[----:B------:R-:W-:-:S00]  /*09b0*/  BRA `(.L_x_4) ;  /* 0xfffffffc00fc7947 */ /* 0x000fc0000383ffff */
[----:B------:R-:W-:-:S00]  /*09c0*/  NOP ;  /* 0x0000000000007918 */ /* 0x000fc00000000000 */
        /* <DEDUP_REMOVED lines=11> */
.L_x_7:


//--------------------- .text._Z14tensorMultiplyPfS_S_ii --------------------------
	.section	.text._Z14tensorMultiplyPfS_S_ii,"ax",@progbits
	.align	128
        .global         _Z14tensorMultiplyPfS_S_ii
        .type           _Z14tensorMultiplyPfS_S_ii,@function
        .size           _Z14tensorMultiplyPfS_S_ii,(.L_x_8 - _Z14tensorMultiplyPfS_S_ii)
        .other          _Z14tensorMultiplyPfS_S_ii,@"STO_CUDA_ENTRY STV_DEFAULT"
_Z14tensorMultiplyPfS_S_ii:
.text._Z14tensorMultiplyPfS_S_ii:
[----:B------:R-:W-:Y:S01]  /*0000*/  LDC R1, c[0x0][0x37c] ;  /* 0x0000df00ff017b82 */ /* 0x000fe20000000800 */
[----:B------:R-:W0:Y:S07]  /*0010*/  S2R R0, SR_TID.X ;  /* 0x0000000000007919 */ /* 0x000e2e0000002100 */
[----:B------:R-:W0:Y:S01]  /*0020*/  S2UR UR6, SR_CTAID.X ;  /* 0x00000000000679c3 */ /* 0x000e220000002500 */
[----:B------:R-:W1:Y:S07]  /*0030*/  LDCU.64 UR4, c[0x0][0x398] ;  /* 0x00007300ff0477ac */ /* 0x000e6e0008000a00 */
[----:B------:R-:W0:Y:S01]  /*0040*/  LDC R9, c[0x0][0x360] ;  /* 0x0000d800ff097b82 */ /* 0x000e220000000800 */
[----:B-1----:R-:W-:Y:S01]  /*0050*/  UIMAD UR4, UR5, UR4, URZ ;  /* 0x00000004050472a4 */ /* 0x002fe2000f8e02ff */
[----:B0-----:R-:W-:-:S05]  /*0060*/  IMAD R9, R9, UR6, R0 ;  /* 0x0000000609097c24 */ /* 0x001fca000f8e0200 */
[----:B------:R-:W-:-:S13]  /*0070*/  ISETP.GE.AND P0, PT, R9, UR4, PT ;  /* 0x0000000409007c0c */ /* 0x000fda000bf06270 */
[----:B------:R-:W-:Y:S05]  /*0080*/  @P0 EXIT ;  /* 0x000000000000094d */ /* 0x000fea0003800000 */
[----:B------:R-:W0:Y:S01]  /*0090*/  LDC.64 R2, c[0x0][0x380] ;  /* 0x0000e000ff027b82 */ /* 0x000e220000000a00 */
[----:B------:R-:W1:Y:S07]  /*00a0*/  LDCU.64 UR4, c[0x0][0x358] ;  /* 0x00006b00ff0477ac */ /* 0x000e6e0008000a00 */
[----:B------:R-:W2:Y:S08]  /*00b0*/  LDC.64 R4, c[0x0][0x388] ;  /* 0x0000e200ff047b82 */ /* 0x000eb00000000a00 */
[----:B------:R-:W3:Y:S01]  /*00c0*/  LDC.64 R6, c[0x0][0x390] ;  /* 0x0000e400ff067b82 */ /* 0x000ee20000000a00 */
[----:B0-----:R-:W-:-:S06]  /*00d0*/  IMAD.WIDE R2, R9, 0x4, R2 ;  /* 0x0000000409027825 */ /* 0x001fcc00078e0202 */
[----:B-1----:R-:W4:Y:S01]  /*00e0*/  LDG.E R2, desc[UR4][R2.64] ;  /* 0x0000000402027981 */ /* 0x002f22000c1e1900 */
[----:B--2---:R-:W-:-:S06]  /*00f0*/  IMAD.WIDE R4, R9, 0x4, R4 ;  /* 0x0000000409047825 */ /* 0x004fcc00078e0204 */
[----:B------:R-:W4:Y:S01]  /*0100*/  LDG.E R5, desc[UR4][R4.64] ;  /* 0x0000000404057981 */ /* 0x000f22000c1e1900 */
[----:B---3--:R-:W-:-:S04]  /*0110*/  IMAD.WIDE R6, R9, 0x4, R6 ;  /* 0x0000000409067825 */ /* 0x008fc800078e0206 */
[----:B----4-:R-:W-:-:S05]  /*0120*/  FMUL R9, R2, R5 ;  /* 0x0000000502097220 */ /* 0x010fca0000400000 */
[----:B------:R-:W-:Y:S01]  /*0130*/  STG.E desc[UR4][R6.64], R9 ;  /* 0x0000000906007986 */ /* 0x000fe2000c101904 */
[----:B------:R-:W-:Y:S05]  /*0140*/  EXIT ;  /* 0x000000000000794d */ /* 0x000fea0003800000 */
.L_x_5:
        /* <DEDUP_REMOVED lines=11> */
.L_x_8:


//--------------------- .text._Z9tensorAddPfS_S_ii --------------------------
	.section	.text._Z9tensorAddPfS_S_ii,"ax",@progbits
	.align	128
        .global         _Z9tensorAddPfS_S_ii
        .type           _Z9tensorAddPfS_S_ii,@function
        .size           _Z9tensorAddPfS_S_ii,(.L_x_9 - _Z9tensorAddPfS_S_ii)
        .other          _Z9tensorAddPfS_S_ii,@"STO_CUDA_ENTRY STV_DEFAULT"
_Z9tensorAddPfS_S_ii:
.text._Z9tensorAddPfS_S_ii:
        /* <DEDUP_REMOVED lines=18> */
[----:B----4-:R-:W-:-:S05]  /*0120*/  FADD R9, R2, R5 ;  /* 0x0000000502097221 */ /* 0x010fca0000000000 */
[----:B------:R-:W-:Y:S01]  /*0130*/  STG.E desc[UR4][R6.64], R9 ;  /* 0x0000000906007986 */ /* 0x000fe2000c101904 */
[----:B------:R-:W-:Y:S05]  /*0140*/  EXIT ;  /* 0x000000000000794d */ /* 0x000fea0003800000 */
.L_x_6:
        /* <DEDUP_REMOVED lines=11> */
.L_x_9:


//--------------------- .nv.shared.reserved.0     --------------------------
	.section	.nv.shared.reserved.0,"aw",@nobits
	.weak		__nv_reservedSMEM_offset_0_alias
	.size		__nv_reservedSMEM_offset_0_alias, 0, 64
	.other		__nv_reservedSMEM_offset_0_alias,@"STO_CUDA_RESERVED_SHARED STV_DEFAULT"
__nv_reservedSMEM_offset_0_alias:
	.zero		0
	.zero		64


//--------------------- .nv.constant0._Z12tensorMatmulPfS_S_iii --------------------------
	.section	.nv.constant0._Z12tensorMatmulPfS_S_iii,"a",@progbits
	.sectionflags	@""
	.align	4
.nv.constant0._Z12tensorMatmulPfS_S_iii:
	.zero		932


//--------------------- .nv.constant0._Z14tensorMultiplyPfS_S_ii --------------------------
	.section	.nv.constant0._Z14tensorMultiplyPfS_S_ii,"a",@progbits
	.sectionflags	@""
	.align	4
.nv.constant0._Z14tensorMultiplyPfS_S_ii:
	.zero		928


//--------------------- .nv.constant0._Z9tensorAddPfS_S_ii --------------------------
	.section	.nv.constant0._Z9tensorAddPfS_S_ii,"a",@progbits
	.sectionflags	@""
	.align	4
.nv.constant0._Z9tensorAddPfS_S_ii:
	.zero		928


//--------------------- SYMBOLS --------------------------

	.type		.nv.reservedSmem.offset0,@object
	.size		.nv.reservedSmem.offset0,0x4
